//
// Generated by NVIDIA NVVM Compiler
//
// Compiler Build ID: CL-36424714
// Cuda compilation tools, release 13.0, V13.0.88
// Based on NVVM 20.0.0
//

.version 9.0
.target sm_100
.address_size 64


.func _Z8evolve13PdS_S_S_idddd(
	.param .b64 _Z8evolve13PdS_S_S_idddd_param_0,
	.param .b64 _Z8evolve13PdS_S_S_idddd_param_1,
	.param .b64 _Z8evolve13PdS_S_S_idddd_param_2,
	.param .b64 _Z8evolve13PdS_S_S_idddd_param_3,
	.param .b32 _Z8evolve13PdS_S_S_idddd_param_4,
	.param .b64 _Z8evolve13PdS_S_S_idddd_param_5,
	.param .b64 _Z8evolve13PdS_S_S_idddd_param_6,
	.param .b64 _Z8evolve13PdS_S_S_idddd_param_7,
	.param .b64 _Z8evolve13PdS_S_S_idddd_param_8
)
{
	.reg .pred 	%p<6>;
	.reg .b32 	%r<20>;
	.reg .b32 	%f<14>;
	.reg .b64 	%rd<31>;
	.reg .b64 	%fd<46>;

	ld.param.u64 	%rd8, [_Z8evolve13PdS_S_S_idddd_param_0];
	ld.param.u64 	%rd9, [_Z8evolve13PdS_S_S_idddd_param_1];
	ld.param.u64 	%rd10, [_Z8evolve13PdS_S_S_idddd_param_2];
	ld.param.u64 	%rd11, [_Z8evolve13PdS_S_S_idddd_param_3];
	ld.param.u32 	%r3, [_Z8evolve13PdS_S_S_idddd_param_4];
	ld.param.f64 	%fd8, [_Z8evolve13PdS_S_S_idddd_param_5];
	ld.param.f64 	%fd5, [_Z8evolve13PdS_S_S_idddd_param_6];
	ld.param.f64 	%fd45, [_Z8evolve13PdS_S_S_idddd_param_7];
	cvta.to.global.u64 	%rd12, %rd11;
	cvta.to.global.u64 	%rd30, %rd10;
	cvta.to.global.u64 	%rd28, %rd8;
	cvta.to.global.u64 	%rd29, %rd9;
	mov.u32 	%r4, %tid.x;
	mov.u32 	%r5, %ctaid.x;
	mov.u32 	%r6, %ntid.x;
	mad.lo.s32 	%r1, %r5, %r6, %r4;
	div.s32 	%r7, %r1, %r3;
	mul.lo.s32 	%r9, %r7, %r3;
	sub.s32 	%r10, %r1, %r9;
	add.s32 	%r12, %r3, -2;
	min.s32 	%r13, %r7, %r10;
	setp.lt.s32 	%p2, %r13, 2;
	max.s32 	%r14, %r7, %r10;
	setp.ge.s32 	%p3, %r14, %r12;
	or.pred  	%p1, %p3, %p2;
	mul.f64 	%fd9, %fd5, %fd5;
	mul.f64 	%fd1, %fd9, 0d3FB999999999999A;
	mul.f64 	%fd2, %fd8, %fd8;
	mul.wide.s32 	%rd13, %r1, 8;
	add.s64 	%rd4, %rd12, %rd13;
	not.pred 	%p4, %p1;
	shl.b32 	%r15, %r3, 1;
	sub.s32 	%r16, %r1, %r15;
	sub.s32 	%r17, %r1, %r3;
$L__BB0_1:
	mov.u64 	%rd6, %rd29;
	mov.u64 	%rd29, %rd28;
	@%p4 bra 	$L__BB0_3;
	mul.wide.s32 	%rd25, %r1, 8;
	add.s64 	%rd26, %rd29, %rd25;
	mov.b64 	%rd27, 0;
	st.global.u64 	[%rd26], %rd27;
	bra.uni 	$L__BB0_4;
$L__BB0_3:
	mul.wide.s32 	%rd14, %r1, 8;
	add.s64 	%rd15, %rd6, %rd14;
	ld.global.f64 	%fd10, [%rd15];
	add.f64 	%fd11, %fd10, %fd10;
	add.s64 	%rd16, %rd30, %rd14;
	ld.global.f64 	%fd12, [%rd16];
	sub.f64 	%fd13, %fd11, %fd12;
	ld.global.f64 	%fd14, [%rd15+-8];
	ld.global.f64 	%fd15, [%rd15+8];
	add.f64 	%fd16, %fd14, %fd15;
	mul.wide.s32 	%rd17, %r3, 8;
	add.s64 	%rd18, %rd15, %rd17;
	ld.global.f64 	%fd17, [%rd18];
	add.f64 	%fd18, %fd16, %fd17;
	mul.wide.s32 	%rd19, %r17, 8;
	add.s64 	%rd20, %rd6, %rd19;
	ld.global.f64 	%fd19, [%rd20];
	add.f64 	%fd20, %fd18, %fd19;
	ld.global.f64 	%fd21, [%rd20+-8];
	ld.global.f64 	%fd22, [%rd20+8];
	add.f64 	%fd23, %fd21, %fd22;
	ld.global.f64 	%fd24, [%rd18+-8];
	add.f64 	%fd25, %fd23, %fd24;
	ld.global.f64 	%fd26, [%rd18+8];
	add.f64 	%fd27, %fd25, %fd26;
	fma.rn.f64 	%fd28, %fd27, 0d3FD0000000000000, %fd20;
	ld.global.f64 	%fd29, [%rd15+-16];
	ld.global.f64 	%fd30, [%rd15+16];
	add.f64 	%fd31, %fd29, %fd30;
	mul.wide.s32 	%rd21, %r16, 8;
	add.s64 	%rd22, %rd6, %rd21;
	ld.global.f64 	%fd32, [%rd22];
	add.f64 	%fd33, %fd31, %fd32;
	add.s64 	%rd23, %rd18, %rd17;
	ld.global.f64 	%fd34, [%rd23];
	add.f64 	%fd35, %fd33, %fd34;
	fma.rn.f64 	%fd36, %fd35, 0d3FC0000000000000, %fd28;
	fma.rn.f64 	%fd37, %fd10, 0dC016000000000000, %fd36;
	div.rn.f64 	%fd38, %fd37, %fd2;
	cvt.rn.f32.f64 	%f1, %fd45;
	fma.rn.f32 	%f2, %f1, 0fBBBB989D, 0f3F000000;
	cvt.sat.f32.f32 	%f3, %f2;
	mov.f32 	%f4, 0f4B400001;
	mov.f32 	%f5, 0f437C0000;
	fma.rm.f32 	%f6, %f3, %f5, %f4;
	add.f32 	%f7, %f6, 0fCB40007F;
	neg.f32 	%f8, %f7;
	fma.rn.f32 	%f9, %f1, 0fBFB8AA3B, %f8;
	fma.rn.f32 	%f10, %f1, 0fB2A57060, %f9;
	mov.b32 	%r18, %f6;
	shl.b32 	%r19, %r18, 23;
	mov.b32 	%f11, %r19;
	ex2.approx.ftz.f32 	%f12, %f10;
	mul.f32 	%f13, %f12, %f11;
	cvt.f64.f32 	%fd39, %f13;
	ld.global.f64 	%fd40, [%rd4];
	mul.f64 	%fd41, %fd40, %fd39;
	sub.f64 	%fd42, %fd38, %fd41;
	fma.rn.f64 	%fd43, %fd1, %fd42, %fd13;
	add.s64 	%rd24, %rd29, %rd14;
	st.global.f64 	[%rd24], %fd43;
$L__BB0_4:
	ld.param.f64 	%fd44, [_Z8evolve13PdS_S_S_idddd_param_8];
	barrier.sync 	0;
	add.f64 	%fd45, %fd5, %fd45;
	setp.lt.f64 	%p5, %fd45, %fd44;
	mov.u64 	%rd28, %rd30;
	mov.u64 	%rd30, %rd6;
	@%p5 bra 	$L__BB0_1;
	ret;

}
	// .globl	_Z6evolvePdS_S_S_idddd
.visible .entry _Z6evolvePdS_S_S_idddd(
	.param .u64 .ptr .align 1 _Z6evolvePdS_S_S_idddd_param_0,
	.param .u64 .ptr .align 1 _Z6evolvePdS_S_S_idddd_param_1,
	.param .u64 .ptr .align 1 _Z6evolvePdS_S_S_idddd_param_2,
	.param .u64 .ptr .align 1 _Z6evolvePdS_S_S_idddd_param_3,
	.param .u32 _Z6evolvePdS_S_S_idddd_param_4,
	.param .f64 _Z6evolvePdS_S_S_idddd_param_5,
	.param .f64 _Z6evolvePdS_S_S_idddd_param_6,
	.param .f64 _Z6evolvePdS_S_S_idddd_param_7,
	.param .f64 _Z6evolvePdS_S_S_idddd_param_8
)
{
	.reg .b32 	%r<2>;
	.reg .b64 	%rd<5>;
	.reg .b64 	%fd<5>;

	ld.param.u64 	%rd1, [_Z6evolvePdS_S_S_idddd_param_0];
	ld.param.u64 	%rd2, [_Z6evolvePdS_S_S_idddd_param_1];
	ld.param.u64 	%rd3, [_Z6evolvePdS_S_S_idddd_param_2];
	ld.param.u64 	%rd4, [_Z6evolvePdS_S_S_idddd_param_3];
	ld.param.u32 	%r1, [_Z6evolvePdS_S_S_idddd_param_4];
	ld.param.f64 	%fd1, [_Z6evolvePdS_S_S_idddd_param_5];
	ld.param.f64 	%fd2, [_Z6evolvePdS_S_S_idddd_param_6];
	ld.param.f64 	%fd3, [_Z6evolvePdS_S_S_idddd_param_7];
	ld.param.f64 	%fd4, [_Z6evolvePdS_S_S_idddd_param_8];
	{ // callseq 0, 0
	.param .b64 param0;
	st.param.b64 	[param0], %rd1;
	.param .b64 param1;
	st.param.b64 	[param1], %rd2;
	.param .b64 param2;
	st.param.b64 	[param2], %rd3;
	.param .b64 param3;
	st.param.b64 	[param3], %rd4;
	.param .b32 param4;
	st.param.b32 	[param4], %r1;
	.param .b64 param5;
	st.param.f64 	[param5], %fd1;
	.param .b64 param6;
	st.param.f64 	[param6], %fd2;
	.param .b64 param7;
	st.param.f64 	[param7], %fd3;
	.param .b64 param8;
	st.param.f64 	[param8], %fd4;
	call.uni 
	_Z8evolve13PdS_S_S_idddd, 
	(
	param0, 
	param1, 
	param2, 
	param3, 
	param4, 
	param5, 
	param6, 
	param7, 
	param8
	);
	} // callseq 0
	ret;

}


// ===== COMPILED SASS (sm_100) =====

	.target	sm_100

	.elftype	@"ET_EXEC"


//--------------------- .note.nv.tkinfo           --------------------------
	.section	.note.nv.tkinfo,"",@"SHT_NOTE"
	.sectionflags	@"SHF_NOTE_NV_TKINFO"
	.tkinfo
        /*0018*/ 	.word	0x00000002
        /*0030*/ 	.string	""
        /*0030*/ 	.string	"ptxas"
        /*0030*/ 	.string	"Cuda compilation tools, release 13.0, V13.0.88"
        /*0030*/ 	.string	"Build cuda_13.0.r13.0/compiler.36424714_0"
        /*0030*/ 	.string	"-arch sm_100 -m 64 "



//--------------------- .note.nv.cuinfo           --------------------------
	.section	.note.nv.cuinfo,"",@"SHT_NOTE"
	.sectionflags	@"SHF_NOTE_NV_CUINFO"
        /*0018*/ 	.short	0x0002
        /*001a*/ 	.short	0x0064
        /*001c*/ 	.short	0x0082
	.zero		2


//--------------------- .nv.info                  --------------------------
	.section	.nv.info,"",@"SHT_CUDA_INFO"
	.align	4


	//----- nvinfo : EIATTR_REGCOUNT
	.align		4
        /*0000*/ 	.byte	0x04, 0x2f
        /*0002*/ 	.short	(.L_1 - .L_0)
	.align		4
.L_0:
        /*0004*/ 	.word	index@(_Z6evolvePdS_S_S_idddd)
        /*0008*/ 	.word	0x00000020


	//----- nvinfo : EIATTR_FRAME_SIZE
	.align		4
.L_1:
        /*000c*/ 	.byte	0x04, 0x11
        /*000e*/ 	.short	(.L_3 - .L_2)
	.align		4
.L_2:
        /*0010*/ 	.word	index@($__internal_0_$__cuda_sm20_div_rn_f64_full)
        /*0014*/ 	.word	0x00000000


	//----- nvinfo : EIATTR_FRAME_SIZE
	.align		4
.L_3:
        /*0018*/ 	.byte	0x04, 0x11
        /*001a*/ 	.short	(.L_5 - .L_4)
	.align		4
.L_4:
        /*001c*/ 	.word	index@($_Z6evolvePdS_S_S_idddd$_Z8evolve13PdS_S_S_idddd)
        /*0020*/ 	.word	0x00000000


	//----- nvinfo : EIATTR_FRAME_SIZE
	.align		4
.L_5:
        /*0024*/ 	.byte	0x04, 0x11
        /*0026*/ 	.short	(.L_7 - .L_6)
	.align		4
.L_6:
        /*0028*/ 	.word	index@(_Z6evolvePdS_S_S_idddd)
        /*002c*/ 	.word	0x00000000


	//----- nvinfo : EIATTR_MIN_STACK_SIZE
	.align		4
.L_7:
        /*0030*/ 	.byte	0x04, 0x12
        /*0032*/ 	.short	(.L_9 - .L_8)
	.align		4
.L_8:
        /*0034*/ 	.word	index@(_Z6evolvePdS_S_S_idddd)
        /*0038*/ 	.word	0x00000000
.L_9:


//--------------------- .nv.compat                --------------------------
	.section	.nv.compat,"",@"SHT_CUDA_COMPAT_INFO"
	.align	4
        /*0000*/ 	.byte	0x02, 0x09, 0x00, 0x00, 0x02, 0x02, 0x01, 0x00, 0x02, 0x05, 0x05, 0x00, 0x03, 0x07, 0x01, 0x01
        /*0010*/ 	.byte	0x02, 0x03, 0x00, 0x00, 0x02, 0x06, 0x01, 0x00, 0x04, 0x0b, 0x08, 0x00, 0x01, 0x00, 0x00, 0x00
        /*0020*/ 	.byte	0x00, 0x00, 0x00, 0x00


//--------------------- .nv.info._Z6evolvePdS_S_S_idddd --------------------------
	.section	.nv.info._Z6evolvePdS_S_S_idddd,"",@"SHT_CUDA_INFO"
	.sectionflags	@""
	.align	4


	//----- nvinfo : EIATTR_CUDA_API_VERSION
	.align		4
        /*0000*/ 	.byte	0x04, 0x37
        /*0002*/ 	.short	(.L_11 - .L_10)
.L_10:
        /*0004*/ 	.word	0x00000082


	//----- nvinfo : EIATTR_KPARAM_INFO
	.align		4
.L_11:
        /*0008*/ 	.byte	0x04, 0x17
        /*000a*/ 	.short	(.L_13 - .L_12)
.L_12:
        /*000c*/ 	.word	0x00000000
        /*0010*/ 	.short	0x0008
        /*0012*/ 	.short	0x0040
        /*0014*/ 	.byte	0x00, 0xf0, 0x21, 0x00


	//----- nvinfo : EIATTR_KPARAM_INFO
	.align		4
.L_13:
        /*0018*/ 	.byte	0x04, 0x17
        /*001a*/ 	.short	(.L_15 - .L_14)
.L_14:
        /*001c*/ 	.word	0x00000000
        /*0020*/ 	.short	0x0007
        /*0022*/ 	.short	0x0038
        /*0024*/ 	.byte	0x00, 0xf0, 0x21, 0x00


	//----- nvinfo : EIATTR_KPARAM_INFO
	.align		4
.L_15:
        /*0028*/ 	.byte	0x04, 0x17
        /*002a*/ 	.short	(.L_17 - .L_16)
.L_16:
        /*002c*/ 	.word	0x00000000
        /*0030*/ 	.short	0x0006
        /*0032*/ 	.short	0x0030
        /*0034*/ 	.byte	0x00, 0xf0, 0x21, 0x00


	//----- nvinfo : EIATTR_KPARAM_INFO
	.align		4
.L_17:
        /*0038*/ 	.byte	0x04, 0x17
        /*003a*/ 	.short	(.L_19 - .L_18)
.L_18:
        /*003c*/ 	.word	0x00000000
        /*0040*/ 	.short	0x0005
        /*0042*/ 	.short	0x0028
        /*0044*/ 	.byte	0x00, 0xf0, 0x21, 0x00


	//----- nvinfo : EIATTR_KPARAM_INFO
	.align		4
.L_19:
        /*0048*/ 	.byte	0x04, 0x17
        /*004a*/ 	.short	(.L_21 - .L_20)
.L_20:
        /*004c*/ 	.word	0x00000000
        /*0050*/ 	.short	0x0004
        /*0052*/ 	.short	0x0020
        /*0054*/ 	.byte	0x00, 0xf0, 0x11, 0x00


	//----- nvinfo : EIATTR_KPARAM_INFO
	.align		4
.L_21:
        /*0058*/ 	.byte	0x04, 0x17
        /*005a*/ 	.short	(.L_23 - .L_22)
.L_22:
        /*005c*/ 	.word	0x00000000
        /*0060*/ 	.short	0x0003
        /*0062*/ 	.short	0x0018
        /*0064*/ 	.byte	0x00, 0xf5, 0x21, 0x00


	//----- nvinfo : EIATTR_KPARAM_INFO
	.align		4
.L_23:
        /*0068*/ 	.byte	0x04, 0x17
        /*006a*/ 	.short	(.L_25 - .L_24)
.L_24:
        /*006c*/ 	.word	0x00000000
        /*0070*/ 	.short	0x0002
        /*0072*/ 	.short	0x0010
        /*0074*/ 	.byte	0x00, 0xf5, 0x21, 0x00


	//----- nvinfo : EIATTR_KPARAM_INFO
	.align		4
.L_25:
        /*0078*/ 	.byte	0x04, 0x17
        /*007a*/ 	.short	(.L_27 - .L_26)
.L_26:
        /*007c*/ 	.word	0x00000000
        /*0080*/ 	.short	0x0001
        /*0082*/ 	.short	0x0008
        /*0084*/ 	.byte	0x00, 0xf5, 0x21, 0x00


	//----- nvinfo : EIATTR_KPARAM_INFO
	.align		4
.L_27:
        /*0088*/ 	.byte	0x04, 0x17
        /*008a*/ 	.short	(.L_29 - .L_28)
.L_28:
        /*008c*/ 	.word	0x00000000
        /*0090*/ 	.short	0x0000
        /*0092*/ 	.short	0x0000
        /*0094*/ 	.byte	0x00, 0xf5, 0x21, 0x00


	//----- nvinfo : EIATTR_SPARSE_MMA_MASK
	.align		4
.L_29:
        /*0098*/ 	.byte	0x03, 0x50
        /*009a*/ 	.short	0x0000


	//----- nvinfo : EIATTR_MAXREG_COUNT
	.align		4
        /*009c*/ 	.byte	0x03, 0x1b
        /*009e*/ 	.short	0x00ff


	//----- nvinfo : EIATTR_NUM_BARRIERS
	.align		4
        /*00a0*/ 	.byte	0x02, 0x4c
        /*00a2*/ 	.byte	0x01
	.zero		1


	//----- nvinfo : EIATTR_MERCURY_ISA_VERSION
	.align		4
        /*00a4*/ 	.byte	0x03, 0x5f
        /*00a6*/ 	.short	0x0101


	//----- nvinfo : EIATTR_COOP_GROUP_MASK_REGIDS
	.align		4
        /*00a8*/ 	.byte	0x04, 0x29
        /*00aa*/ 	.short	(.L_31 - .L_30)


	//   ....[0]....
.L_30:
        /*00ac*/ 	.word	0xffffffff


	//----- nvinfo : EIATTR_COOP_GROUP_INSTR_OFFSETS
	.align		4
.L_31:
        /*00b0*/ 	.byte	0x04, 0x28
        /*00b2*/ 	.short	(.L_33 - .L_32)


	//   ....[0]....
.L_32:
        /*00b4*/ 	.word	0x000009e0


	//----- nvinfo : EIATTR_VRC_CTA_INIT_COUNT
	.align		4
.L_33:
        /*00b8*/ 	.byte	0x02, 0x4a
	.zero		1
	.zero		1


	//----- nvinfo : EIATTR_EXIT_INSTR_OFFSETS
	.align		4
        /*00bc*/ 	.byte	0x04, 0x1c
        /*00be*/ 	.short	(.L_35 - .L_34)


	//   ....[0]....
.L_34:
        /*00c0*/ 	.word	0x00000030


	//----- nvinfo : EIATTR_CRS_STACK_SIZE
	.align		4
.L_35:
        /*00c4*/ 	.byte	0x04, 0x1e
        /*00c6*/ 	.short	(.L_37 - .L_36)
.L_36:
        /*00c8*/ 	.word	0x00000000


	//----- nvinfo : EIATTR_CBANK_PARAM_SIZE
	.align		4
.L_37:
        /*00cc*/ 	.byte	0x03, 0x19
        /*00ce*/ 	.short	0x0048


	//----- nvinfo : EIATTR_PARAM_CBANK
	.align		4
        /*00d0*/ 	.byte	0x04, 0x0a
        /*00d2*/ 	.short	(.L_39 - .L_38)
	.align		4
.L_38:
        /*00d4*/ 	.word	index@(.nv.constant0._Z6evolvePdS_S_S_idddd)
        /*00d8*/ 	.short	0x0380
        /*00da*/ 	.short	0x0048


	//----- nvinfo : EIATTR_SW_WAR
	.align		4
.L_39:
        /*00dc*/ 	.byte	0x04, 0x36
        /*00de*/ 	.short	(.L_41 - .L_40)
.L_40:
        /*00e0*/ 	.word	0x00000008
.L_41:


//--------------------- .nv.callgraph             --------------------------
	.section	.nv.callgraph,"",@"SHT_CUDA_CALLGRAPH"
	.align	4
	.sectionentsize	8
	.align		4
        /*0000*/ 	.word	0x00000000
	.align		4
        /*0004*/ 	.word	0xffffffff
	.align		4
        /*0008*/ 	.word	0x00000000
	.align		4
        /*000c*/ 	.word	0xfffffffe
	.align		4
        /*0010*/ 	.word	0x00000000
	.align		4
        /*0014*/ 	.word	0xfffffffd
	.align		4
        /*0018*/ 	.word	0x00000000
	.align		4
        /*001c*/ 	.word	0xfffffffc


//--------------------- .text._Z6evolvePdS_S_S_idddd --------------------------
	.section	.text._Z6evolvePdS_S_S_idddd,"ax",@progbits
	.align	128
        .global         _Z6evolvePdS_S_S_idddd
        .type           _Z6evolvePdS_S_S_idddd,@function
        .size           _Z6evolvePdS_S_S_idddd,(.L_x_12 - _Z6evolvePdS_S_S_idddd)
        .other          _Z6evolvePdS_S_S_idddd,@"STO_CUDA_ENTRY STV_DEFAULT"
_Z6evolvePdS_S_S_idddd:
.text._Z6evolvePdS_S_S_idddd:
[----:B------:R-:W-:Y:S01]  /*0000*/  LDC R1, c[0x0][0x37c] ;  /* 0x0000df00ff017b82 */ /* 0x000fe20000000800 */
[----:B------:R-:W-:-:S07]  /*0010*/  MOV R2, 0x30 ;  /* 0x0000003000027802 */ /* 0x000fce0000000f00 */
[----:B------:R-:W-:Y:S05]  /*0020*/  CALL.REL.NOINC `($_Z6evolvePdS_S_S_idddd$_Z8evolve13PdS_S_S_idddd) ;  /* 0x0000000000047944 */ /* 0x000fea0003c00000 */
[----:B------:R-:W-:Y:S05]  /*0030*/  EXIT ;  /* 0x000000000000794d */ /* 0x000fea0003800000 */
        .type           $_Z6evolvePdS_S_S_idddd$_Z8evolve13PdS_S_S_idddd,@function
        .size           $_Z6evolvePdS_S_S_idddd$_Z8evolve13PdS_S_S_idddd,($__internal_0_$__cuda_sm20_div_rn_f64_full - $_Z6evolvePdS_S_S_idddd$_Z8evolve13PdS_S_S_idddd)
$_Z6evolvePdS_S_S_idddd$_Z8evolve13PdS_S_S_idddd:
[----:B------:R-:W0:Y:S01]  /*0040*/  LDC R0, c[0x0][0x3a0] ;  /* 0x0000e800ff007b82 */ /* 0x000e220000000800 */
[----:B------:R-:W1:Y:S01]  /*0050*/  S2R R3, SR_TID.X ;  /* 0x0000000000037919 */ /* 0x000e620000002100 */
[----:B------:R-:W2:Y:S01]  /*0060*/  LDCU.64 UR18, c[0x0][0x3b8] ;  /* 0x00007700ff1277ac */ /* 0x000ea20008000a00 */
[----:B------:R-:W-:Y:S01]  /*0070*/  UMOV UR10, 0x9999999a ;  /* 0x9999999a000a7882 */ /* 0x000fe20000000000 */
[----:B------:R-:W-:-:S04]  /*0080*/  UMOV UR11, 0x3fb99999 ;  /* 0x3fb99999000b7882 */ /* 0x000fc80000000000 */
[----:B------:R-:W1:Y:S01]  /*0090*/  S2UR UR4, SR_CTAID.X ;  /* 0x00000000000479c3 */ /* 0x000e620000002500 */
[----:B------:R-:W3:Y:S01]  /*00a0*/  LDCU.64 UR6, c[0x0][0x380] ;  /* 0x00007000ff0677ac */ /* 0x000ee20008000a00 */
[----:B------:R-:W4:Y:S06]  /*00b0*/  LDCU.64 UR8, c[0x0][0x388] ;  /* 0x00007100ff0877ac */ /* 0x000f2c0008000a00 */
[----:B------:R-:W1:Y:S01]  /*00c0*/  LDC R8, c[0x0][0x360] ;  /* 0x0000d800ff087b82 */ /* 0x000e620000000800 */
[----:B------:R-:W0:Y:S01]  /*00d0*/  LDCU.64 UR14, c[0x0][0x358] ;  /* 0x00006b00ff0e77ac */ /* 0x000e220008000a00 */
[----:B------:R-:W0:Y:S02]  /*00e0*/  LDCU.64 UR20, c[0x0][0x3b0] ;  /* 0x00007600ff1477ac */ /* 0x000e240008000a00 */
[-C--:B0-----:R-:W-:Y:S01]  /*00f0*/  IABS R7, R0.reuse ;  /* 0x0000000000077213 */ /* 0x081fe20000000000 */
[----:B------:R-:W0:Y:S01]  /*0100*/  LDCU.64 UR16, c[0x0][0x3c0] ;  /* 0x00007800ff1077ac */ /* 0x000e220008000a00 */
[----:B------:R-:W-:-:S02]  /*0110*/  IABS R11, R0 ;  /* 0x00000000000b7213 */ /* 0x000fc40000000000 */
[----:B------:R-:W5:Y:S03]  /*0120*/  I2F.RP R6, R7 ;  /* 0x0000000700067306 */ /* 0x000f660000209400 */
[----:B------:R-:W-:Y:S02]  /*0130*/  IMAD.MOV R11, RZ, RZ, -R11 ;  /* 0x000000ffff0b7224 */ /* 0x000fe400078e0a0b */
[----:B-1----:R-:W-:Y:S01]  /*0140*/  IMAD R3, R8, UR4, R3 ;  /* 0x0000000408037c24 */ /* 0x002fe2000f8e0203 */
[----:B------:R-:W1:Y:S02]  /*0150*/  LDCU.64 UR4, c[0x0][0x390] ;  /* 0x00007200ff0477ac */ /* 0x000e640008000a00 */
[----:B-----5:R-:W5:Y:S01]  /*0160*/  MUFU.RCP R6, R6 ;  /* 0x0000000600067308 */ /* 0x020f620000001000 */
[----:B------:R-:W-:Y:S01]  /*0170*/  IMAD R26, R0, -0x2, R3 ;  /* 0xfffffffe001a7824 */ /* 0x000fe200078e0203 */
[----:B------:R-:W-:Y:S01]  /*0180*/  IABS R8, R3 ;  /* 0x0000000300087213 */ /* 0x000fe20000000000 */
[----:B------:R-:W-:-:S02]  /*0190*/  IMAD.IADD R27, R3, 0x1, -R0 ;  /* 0x00000001031b7824 */ /* 0x000fc400078e0a00 */
[----:B-----5:R-:W-:-:S04]  /*01a0*/  VIADD R4, R6, 0xffffffe ;  /* 0x0ffffffe06047836 */ /* 0x020fc80000000000 */
[----:B------:R5:W2:Y:S02]  /*01b0*/  F2I.FTZ.U32.TRUNC.NTZ R5, R4 ;  /* 0x0000000400057305 */ /* 0x000aa4000021f000 */
[----:B-----5:R-:W-:Y:S02]  /*01c0*/  HFMA2 R4, -RZ, RZ, 0, 0 ;  /* 0x00000000ff047431 */ /* 0x020fe400000001ff */
[----:B--2---:R-:W-:-:S04]  /*01d0*/  IMAD.MOV R10, RZ, RZ, -R5 ;  /* 0x000000ffff0a7224 */ /* 0x004fc800078e0a05 */
[----:B------:R-:W-:-:S04]  /*01e0*/  IMAD R9, R10, R7, RZ ;  /* 0x000000070a097224 */ /* 0x000fc800078e02ff */
[----:B------:R-:W-:-:S04]  /*01f0*/  IMAD.HI.U32 R5, R5, R9, R4 ;  /* 0x0000000905057227 */ /* 0x000fc800078e0004 */
[----:B------:R-:W-:Y:S02]  /*0200*/  IMAD.MOV.U32 R9, RZ, RZ, R11 ;  /* 0x000000ffff097224 */ /* 0x000fe400078e000b */
[----:B------:R-:W-:-:S04]  /*0210*/  IMAD.HI.U32 R6, R5, R8, RZ ;  /* 0x0000000805067227 */ /* 0x000fc800078e00ff */
[----:B------:R-:W-:Y:S02]  /*0220*/  IMAD R4, R6, R9, R8 ;  /* 0x0000000906047224 */ /* 0x000fe400078e0208 */
[----:B------:R-:W2:Y:S03]  /*0230*/  LDC.64 R8, c[0x0][0x398] ;  /* 0x0000e600ff087b82 */ /* 0x000ea60000000a00 */
[----:B------:R-:W-:-:S13]  /*0240*/  ISETP.GT.U32.AND P1, PT, R7, R4, PT ;  /* 0x000000040700720c */ /* 0x000fda0003f24070 */
[----:B------:R-:W-:Y:S02]  /*0250*/  @!P1 IMAD.IADD R4, R4, 0x1, -R7 ;  /* 0x0000000104049824 */ /* 0x000fe400078e0a07 */
[----:B------:R-:W-:Y:S01]  /*0260*/  @!P1 VIADD R6, R6, 0x1 ;  /* 0x0000000106069836 */ /* 0x000fe20000000000 */
[----:B------:R-:W-:Y:S02]  /*0270*/  ISETP.NE.AND P1, PT, R0, RZ, PT ;  /* 0x000000ff0000720c */ /* 0x000fe40003f25270 */
[----:B------:R-:W-:Y:S02]  /*0280*/  ISETP.GE.U32.AND P0, PT, R4, R7, PT ;  /* 0x000000070400720c */ /* 0x000fe40003f06070 */
[C---:B------:R-:W-:Y:S01]  /*0290*/  LOP3.LUT R4, R3.reuse, R0, RZ, 0x3c, !PT ;  /* 0x0000000003047212 */ /* 0x040fe200078e3cff */
[----:B--2---:R-:W-:-:S03]  /*02a0*/  IMAD.WIDE R8, R3, 0x8, R8 ;  /* 0x0000000803087825 */ /* 0x004fc600078e0208 */
[----:B------:R-:W-:Y:S02]  /*02b0*/  ISETP.GE.AND P2, PT, R4, RZ, PT ;  /* 0x000000ff0400720c */ /* 0x000fe40003f46270 */
[----:B------:R-:W2:Y:S05]  /*02c0*/  LDC.64 R4, c[0x0][0x3a8] ;  /* 0x0000ea00ff047b82 */ /* 0x000eaa0000000a00 */
[----:B------:R-:W-:-:S05]  /*02d0*/  @P0 IADD3 R6, PT, PT, R6, 0x1, RZ ;  /* 0x0000000106060810 */ /* 0x000fca0007ffe0ff */
[----:B------:R-:W-:Y:S02]  /*02e0*/  IMAD.MOV.U32 R10, RZ, RZ, R6 ;  /* 0x000000ffff0a7224 */ /* 0x000fe400078e0006 */
[----:B------:R-:W5:Y:S02]  /*02f0*/  LDC.64 R6, c[0x0][0x3b0] ;  /* 0x0000ec00ff067b82 */ /* 0x000f640000000a00 */
[----:B------:R-:W-:Y:S01]  /*0300*/  @!P2 IMAD.MOV R10, RZ, RZ, -R10 ;  /* 0x000000ffff0aa224 */ /* 0x000fe200078e0a0a */
[----:B------:R-:W-:-:S05]  /*0310*/  @!P1 LOP3.LUT R10, RZ, R0, RZ, 0x33, !PT ;  /* 0x00000000ff0a9212 */ /* 0x000fca00078e33ff */
[----:B------:R-:W-:-:S04]  /*0320*/  IMAD.MOV R11, RZ, RZ, -R10 ;  /* 0x000000ffff0b7224 */ /* 0x000fc800078e0a0a */
[----:B------:R-:W-:Y:S01]  /*0330*/  IMAD R11, R0, R11, R3 ;  /* 0x0000000b000b7224 */ /* 0x000fe200078e0203 */
[----:B--2---:R-:W-:-:S04]  /*0340*/  DMUL R4, R4, R4 ;  /* 0x0000000404047228 */ /* 0x004fc80000000000 */
[CC--:B------:R-:W-:Y:S02]  /*0350*/  VIMNMX R12, PT, PT, R10.reuse, R11.reuse, PT ;  /* 0x0000000b0a0c7248 */ /* 0x0c0fe40003fe0100 */
[----:B------:R-:W-:Y:S02]  /*0360*/  VIMNMX R11, PT, PT, R10, R11, !PT ;  /* 0x0000000b0a0b7248 */ /* 0x000fe40007fe0100 */
[----:B------:R-:W-:Y:S02]  /*0370*/  ISETP.GE.AND P0, PT, R12, 0x2, PT ;  /* 0x000000020c00780c */ /* 0x000fe40003f06270 */
[----:B------:R-:W-:Y:S01]  /*0380*/  IADD3 R10, PT, PT, R0, -0x2, RZ ;  /* 0xfffffffe000a7810 */ /* 0x000fe20007ffe0ff */
[----:B-----5:R-:W-:Y:S01]  /*0390*/  DMUL R6, R6, R6 ;  /* 0x0000000606067228 */ /* 0x020fe20000000000 */
[----:B------:R-:W-:Y:S01]  /*03a0*/  R2UR UR12, R4 ;  /* 0x00000000040c72ca */ /* 0x000fe200000e0000 */
[----:B------:R-:W-:Y:S01]  /*03b0*/  IMAD.U32 R4, RZ, RZ, UR18 ;  /* 0x00000012ff047e24 */ /* 0x000fe2000f8e00ff */
[----:B------:R-:W-:Y:S01]  /*03c0*/  R2UR UR13, R5 ;  /* 0x00000000050d72ca */ /* 0x000fe200000e0000 */
[----:B------:R-:W-:Y:S01]  /*03d0*/  IMAD.U32 R5, RZ, RZ, UR19 ;  /* 0x00000013ff057e24 */ /* 0x000fe2000f8e00ff */
[----:B------:R-:W-:-:S03]  /*03e0*/  ISETP.GE.OR P0, PT, R11, R10, !P0 ;  /* 0x0000000a0b00720c */ /* 0x000fc60004706670 */
[----:B01-34-:R-:W-:-:S11]  /*03f0*/  DMUL R6, R6, UR10 ;  /* 0x0000000a06067c28 */ /* 0x01bfd60008000000 */
.L_x_4:
[----:B01----:R-:W-:Y:S01]  /*0400*/  MOV R10, 0x8 ;  /* 0x00000008000a7802 */ /* 0x003fe20000000f00 */
[----:B------:R-:W-:Y:S01]  /*0410*/  UMOV UR10, UR8 ;  /* 0x00000008000a7c82 */ /* 0x000fe20008000000 */
[----:B------:R-:W-:Y:S01]  /*0420*/  UMOV UR11, UR9 ;  /* 0x00000009000b7c82 */ /* 0x000fe20008000000 */
[----:B------:R-:W-:Y:S01]  /*0430*/  UMOV UR8, UR6 ;  /* 0x0000000600087c82 */ /* 0x000fe20008000000 */
[----:B------:R-:W-:Y:S01]  /*0440*/  UMOV UR9, UR7 ;  /* 0x0000000700097c82 */ /* 0x000fe20008000000 */
[----:B------:R-:W-:Y:S01]  /*0450*/  BSSY.RECONVERGENT B0, `(.L_x_0) ;  /* 0x0000055000007945 */ /* 0x000fe20003800200 */
[----:B------:R-:W-:-:S05]  /*0460*/  @P0 IMAD.WIDE R10, R3, R10, UR8 ;  /* 0x00000008030a0e25 */ /* 0x000fca000f8e020a */
[----:B------:R0:W-:Y:S01]  /*0470*/  @P0 STG.E.64 desc[UR14][R10.64], RZ ;  /* 0x000000ff0a000986 */ /* 0x0001e2000c101b0e */
[----:B------:R-:W-:Y:S05]  /*0480*/  @P0 BRA `(.L_x_1) ;  /* 0x0000000400440947 */ /* 0x000fea0003800000 */
[----:B------:R-:W-:Y:S01]  /*0490*/  IMAD.MOV.U32 R24, RZ, RZ, 0x8 ;  /* 0x00000008ff187424 */ /* 0x000fe200078e00ff */
[----:B------:R-:W0:Y:S03]  /*04a0*/  LDC R29, c[0x0][0x3a0] ;  /* 0x0000e800ff1d7b82 */ /* 0x000e260000000800 */
[----:B------:R-:W-:-:S05]  /*04b0*/  IMAD.WIDE R24, R3, R24, UR10 ;  /* 0x0000000a03187e25 */ /* 0x000fca000f8e0218 */
[----:B------:R-:W2:Y:S04]  /*04c0*/  LDG.E.64 R22, desc[UR14][R24.64+-0x8] ;  /* 0xfffff80e18167981 */ /* 0x000ea8000c1e1b00 */
[----:B------:R-:W2:Y:S01]  /*04d0*/  LDG.E.64 R18, desc[UR14][R24.64+0x8] ;  /* 0x0000080e18127981 */ /* 0x000ea2000c1e1b00 */
[----:B------:R-:W-:-:S04]  /*04e0*/  IMAD.MOV.U32 R12, RZ, RZ, 0x8 ;  /* 0x00000008ff0c7424 */ /* 0x000fc800078e00ff */
[----:B------:R-:W-:-:S05]  /*04f0*/  IMAD.WIDE R12, R27, R12, UR10 ;  /* 0x0000000a1b0c7e25 */ /* 0x000fca000f8e020c */
[----:B------:R-:W3:Y:S01]  /*0500*/  LDG.E.64 R14, desc[UR14][R12.64+-0x8] ;  /* 0xfffff80e0c0e7981 */ /* 0x000ee2000c1e1b00 */
[----:B0-----:R-:W-:-:S03]  /*0510*/  IMAD.WIDE R10, R29, 0x8, R24 ;  /* 0x000000081d0a7825 */ /* 0x001fc600078e0218 */
[----:B------:R-:W3:Y:S04]  /*0520*/  LDG.E.64 R16, desc[UR14][R12.64+0x8] ;  /* 0x0000080e0c107981 */ /* 0x000ee8000c1e1b00 */
[----:B------:R-:W4:Y:S04]  /*0530*/  LDG.E.64 R20, desc[UR14][R10.64] ;  /* 0x0000000e0a147981 */ /* 0x000f28000c1e1b00 */
[----:B------:R-:W5:Y:S01]  /*0540*/  LDG.E.64 R12, desc[UR14][R12.64] ;  /* 0x0000000e0c0c7981 */ /* 0x000f62000c1e1b00 */
[----:B--2---:R-:W-:-:S03]  /*0550*/  DADD R18, R22, R18 ;  /* 0x0000000016127229 */ /* 0x004fc60000000012 */
[----:B------:R-:W2:Y:S01]  /*0560*/  LDG.E.64 R22, desc[UR14][R10.64+-0x8] ;  /* 0xfffff80e0a167981 */ /* 0x000ea2000c1e1b00 */
[----:B---3--:R-:W-:-:S03]  /*0570*/  DADD R16, R14, R16 ;  /* 0x000000000e107229 */ /* 0x008fc60000000010 */
[----:B------:R-:W3:Y:S01]  /*0580*/  LDG.E.64 R14, desc[UR14][R24.64+0x10] ;  /* 0x0000100e180e7981 */ /* 0x000ee2000c1e1b00 */
[----:B----4-:R-:W-:-:S03]  /*0590*/  DADD R20, R18, R20 ;  /* 0x0000000012147229 */ /* 0x010fc60000000014 */
[----:B------:R-:W3:Y:S05]  /*05a0*/  LDG.E.64 R18, desc[UR14][R24.64+-0x10] ;  /* 0xfffff00e18127981 */ /* 0x000eea000c1e1b00 */
[----:B-----5:R-:W-:Y:S01]  /*05b0*/  DADD R12, R20, R12 ;  /* 0x00000000140c7229 */ /* 0x020fe2000000000c */
[----:B------:R-:W-:Y:S01]  /*05c0*/  IMAD.MOV.U32 R21, RZ, RZ, 0x8 ;  /* 0x00000008ff157424 */ /* 0x000fe200078e00ff */
[----:B------:R-:W-:Y:S01]  /*05d0*/  MOV R0, 0x8 ;  /* 0x0000000800007802 */ /* 0x000fe20000000f00 */
[----:B--2---:R-:W-:Y:S02]  /*05e0*/  DADD R22, R16, R22 ;  /* 0x0000000010167229 */ /* 0x004fe40000000016 */
[----:B------:R-:W-:-:S02]  /*05f0*/  IMAD.WIDE R16, R26, R21, UR10 ;  /* 0x0000000a1a107e25 */ /* 0x000fc4000f8e0215 */
[----:B------:R0:W2:Y:S04]  /*0600*/  LDG.E.64 R20, desc[UR14][R10.64+0x8] ;  /* 0x0000080e0a147981 */ /* 0x0000a8000c1e1b00 */
[----:B------:R-:W4:Y:S01]  /*0610*/  LDG.E.64 R16, desc[UR14][R16.64] ;  /* 0x0000000e10107981 */ /* 0x000f22000c1e1b00 */
[----:B0-----:R-:W-:-:S03]  /*0620*/  IMAD.WIDE R10, R29, 0x8, R10 ;  /* 0x000000081d0a7825 */ /* 0x001fc600078e020a */
[----:B------:R0:W5:Y:S04]  /*0630*/  LDG.E.64 R28, desc[UR14][R24.64] ;  /* 0x0000000e181c7981 */ /* 0x000168000c1e1b00 */
[----:B------:R-:W5:Y:S01]  /*0640*/  LDG.E.64 R10, desc[UR14][R10.64] ;  /* 0x0000000e0a0a7981 */ /* 0x000f62000c1e1b00 */
[----:B0-----:R-:W-:-:S06]  /*0650*/  IMAD.WIDE R24, R3, R0, UR4 ;  /* 0x0000000403187e25 */ /* 0x001fcc000f8e0200 */
[----:B------:R-:W5:Y:S01]  /*0660*/  LDG.E.64 R24, desc[UR14][R24.64] ;  /* 0x0000000e18187981 */ /* 0x000f62000c1e1b00 */
[----:B---3--:R-:W-:Y:S01]  /*0670*/  DADD R14, R18, R14 ;  /* 0x00000000120e7229 */ /* 0x008fe2000000000e */
[----:B------:R-:W0:Y:S01]  /*0680*/  MUFU.RCP64H R19, UR13 ;  /* 0x0000000d00137d08 */ /* 0x000e220008001800 */
[----:B------:R-:W-:Y:S01]  /*0690*/  IMAD.MOV.U32 R18, RZ, RZ, 0x1 ;  /* 0x00000001ff127424 */ /* 0x000fe200078e00ff */
[----:B------:R-:W-:Y:S01]  /*06a0*/  BSSY.RECONVERGENT B1, `(.L_x_2) ;  /* 0x000001d000017945 */ /* 0x000fe20003800200 */
[----:B--2---:R-:W-:Y:S01]  /*06b0*/  DADD R20, R22, R20 ;  /* 0x0000000016147229 */ /* 0x004fe20000000014 */
[----:B------:R-:W-:Y:S02]  /*06c0*/  IMAD.U32 R22, RZ, RZ, UR12 ;  /* 0x0000000cff167e24 */ /* 0x000fe4000f8e00ff */
[----:B------:R-:W-:-:S06]  /*06d0*/  IMAD.U32 R23, RZ, RZ, UR13 ;  /* 0x0000000dff177e24 */ /* 0x000fcc000f8e00ff */
[----:B0-----:R-:W-:Y:S02]  /*06e0*/  DFMA R22, R18, -R22, 1 ;  /* 0x3ff000001216742b */ /* 0x001fe40000000816 */
[----:B----4-:R-:W-:-:S06]  /*06f0*/  DADD R14, R14, R16 ;  /* 0x000000000e0e7229 */ /* 0x010fcc0000000010 */
[----:B------:R-:W-:Y:S02]  /*0700*/  DFMA R16, R22, R22, R22 ;  /* 0x000000161610722b */ /* 0x000fe40000000016 */
[----:B------:R-:W-:Y:S02]  /*0710*/  DFMA R12, R20, 0.25, R12 ;  /* 0x3fd00000140c782b */ /* 0x000fe4000000000c */
[----:B-----5:R-:W-:Y:S01]  /*0720*/  DADD R10, R14, R10 ;  /* 0x000000000e0a7229 */ /* 0x020fe2000000000a */
[----:B------:R-:W-:-:S03]  /*0730*/  MOV R14, UR12 ;  /* 0x0000000c000e7c02 */ /* 0x000fc60008000f00 */
[----:B------:R-:W-:Y:S01]  /*0740*/  DFMA R16, R18, R16, R18 ;  /* 0x000000101210722b */ /* 0x000fe20000000012 */
[----:B------:R-:W-:-:S03]  /*0750*/  IMAD.U32 R15, RZ, RZ, UR13 ;  /* 0x0000000dff0f7e24 */ /* 0x000fc6000f8e00ff */
[----:B------:R-:W-:-:S04]  /*0760*/  DFMA R10, R10, 0.125, R12 ;  /* 0x3fc000000a0a782b */ /* 0x000fc8000000000c */
[----:B------:R-:W-:-:S08]  /*0770*/  DFMA R14, R16, -R14, 1 ;  /* 0x3ff00000100e742b */ /* 0x000fd0000000080e */
[----:B------:R-:W-:Y:S02]  /*0780*/  DFMA R12, R16, R14, R16 ;  /* 0x0000000e100c722b */ /* 0x000fe40000000010 */
[----:B------:R-:W-:-:S08]  /*0790*/  DFMA R14, R28, -5.5, R10 ;  /* 0xc01600001c0e782b */ /* 0x000fd0000000000a */
[----:B------:R-:W-:-:S08]  /*07a0*/  DMUL R10, R14, R12 ;  /* 0x0000000c0e0a7228 */ /* 0x000fd00000000000 */
[----:B------:R-:W-:-:S08]  /*07b0*/  DFMA R16, R10, -UR12, R14 ;  /* 0x8000000c0a107c2b */ /* 0x000fd0000800000e */
[----:B------:R-:W-:Y:S01]  /*07c0*/  DFMA R12, R12, R16, R10 ;  /* 0x000000100c0c722b */ /* 0x000fe2000000000a */
[----:B------:R-:W-:-:S09]  /*07d0*/  FSETP.GEU.AND P2, PT, |R15|, 6.5827683646048100446e-37, PT ;  /* 0x036000000f00780b */ /* 0x000fd20003f4e200 */
[----:B------:R-:W-:-:S05]  /*07e0*/  FFMA R0, RZ, UR13, R13 ;  /* 0x0000000dff007c23 */ /* 0x000fca000800000d */
[----:B------:R-:W-:Y:S01]  /*07f0*/  FSETP.GT.AND P1, PT, |R0|, 1.469367938527859385e-39, PT ;  /* 0x001000000000780b */ /* 0x000fe20003f24200 */
[----:B------:R-:W-:-:S08]  /*0800*/  DADD R10, R28, R28 ;  /* 0x000000001c0a7229 */ /* 0x000fd0000000001c */
[----:B------:R-:W-:-:S04]  /*0810*/  DADD R10, R10, -R24 ;  /* 0x000000000a0a7229 */ /* 0x000fc80000000818 */
[----:B------:R-:W-:Y:S07]  /*0820*/  @P1 BRA P2, `(.L_x_3) ;  /* 0x0000000000101947 */ /* 0x000fee0001000000 */
[----:B------:R-:W-:-:S07]  /*0830*/  MOV R0, 0x850 ;  /* 0x0000085000007802 */ /* 0x000fce0000000f00 */
[----:B------:R-:W-:Y:S05]  /*0840*/  CALL.REL.NOINC `($__internal_0_$__cuda_sm20_div_rn_f64_full) ;  /* 0x0000000000807944 */ /* 0x000fea0003c00000 */
[----:B------:R-:W-:Y:S02]  /*0850*/  IMAD.MOV.U32 R12, RZ, RZ, R20 ;  /* 0x000000ffff0c7224 */ /* 0x000fe400078e0014 */
[----:B------:R-:W-:-:S07]  /*0860*/  IMAD.MOV.U32 R13, RZ, RZ, R21 ;  /* 0x000000ffff0d7224 */ /* 0x000fce00078e0015 */
.L_x_3:
[----:B------:R-:W-:Y:S05]  /*0870*/  BSYNC.RECONVERGENT B1 ;  /* 0x0000000000017941 */ /* 0x000fea0003800200 */
.L_x_2:
[----:B------:R-:W2:Y:S01]  /*0880*/  LDG.E.64 R14, desc[UR14][R8.64] ;  /* 0x0000000e080e7981 */ /* 0x000ea2000c1e1b00 */
[----:B------:R-:W0:Y:S01]  /*0890*/  F2F.F32.F64 R0, R4 ;  /* 0x0000000400007310 */ /* 0x000e220000301000 */
[----:B------:R-:W-:Y:S01]  /*08a0*/  MOV R17, 0x3bbb989d ;  /* 0x3bbb989d00117802 */ /* 0x000fe20000000f00 */
[----:B------:R-:W-:-:S04]  /*08b0*/  IMAD.MOV.U32 R19, RZ, RZ, 0x437c0000 ;  /* 0x437c0000ff137424 */ /* 0x000fc800078e00ff */
[----:B0-----:R-:W-:-:S04]  /*08c0*/  FFMA.SAT R16, R0, -R17, 0.5 ;  /* 0x3f00000000107423 */ /* 0x001fc80000002811 */
[----:B------:R-:W-:-:S04]  /*08d0*/  FFMA.RM R16, R16, R19, 12582913 ;  /* 0x4b40000110107423 */ /* 0x000fc80000004013 */
[C---:B------:R-:W-:Y:S01]  /*08e0*/  FADD R17, R16.reuse, -12583039 ;  /* 0xcb40007f10117421 */ /* 0x040fe20000000000 */
[----:B------:R-:W-:-:S03]  /*08f0*/  IMAD.SHL.U32 R16, R16, 0x800000, RZ ;  /* 0x0080000010107824 */ /* 0x000fc600078e00ff */
[----:B------:R-:W-:-:S04]  /*0900*/  FFMA R17, R0, -1.4426950216293334961, -R17 ;  /* 0xbfb8aa3b00117823 */ /* 0x000fc80000000811 */
[----:B------:R-:W-:-:S04]  /*0910*/  FFMA R0, R0, -1.925963033500011079e-08, R17 ;  /* 0xb2a5706000007823 */ /* 0x000fc80000000011 */
[----:B------:R-:W0:Y:S02]  /*0920*/  MUFU.EX2 R17, R0 ;  /* 0x0000000000117308 */ /* 0x000e240000000800 */
[----:B0-----:R-:W-:-:S06]  /*0930*/  FMUL R16, R16, R17 ;  /* 0x0000001110107220 */ /* 0x001fcc0000400000 */
[----:B------:R-:W2:Y:S02]  /*0940*/  F2F.F64.F32 R16, R16 ;  /* 0x0000001000107310 */ /* 0x000ea40000201800 */
[----:B--2---:R-:W-:Y:S01]  /*0950*/  DFMA R14, R16, -R14, R12 ;  /* 0x8000000e100e722b */ /* 0x004fe2000000000c */
[----:B------:R-:W-:-:S04]  /*0960*/  IMAD.MOV.U32 R12, RZ, RZ, 0x8 ;  /* 0x00000008ff0c7424 */ /* 0x000fc800078e00ff */
[----:B------:R-:W-:-:S03]  /*0970*/  IMAD.WIDE R12, R3, R12, UR8 ;  /* 0x00000008030c7e25 */ /* 0x000fc6000f8e020c */
[----:B------:R-:W-:-:S07]  /*0980*/  DFMA R10, R6, R14, R10 ;  /* 0x0000000e060a722b */ /* 0x000fce000000000a */
[----:B------:R1:W-:Y:S04]  /*0990*/  STG.E.64 desc[UR14][R12.64], R10 ;  /* 0x0000000a0c007986 */ /* 0x0003e8000c101b0e */
.L_x_1:
[----:B------:R-:W-:Y:S05]  /*09a0*/  BSYNC.RECONVERGENT B0 ;  /* 0x0000000000007941 */ /* 0x000fea0003800200 */
.L_x_0:
[----:B------:R-:W-:Y:S01]  /*09b0*/  DADD R4, R4, UR20 ;  /* 0x0000001404047e29 */ /* 0x000fe20008000000 */
[----:B------:R-:W-:Y:S01]  /*09c0*/  UMOV UR6, UR4 ;  /* 0x0000000400067c82 */ /* 0x000fe20008000000 */
[----:B------:R-:W-:Y:S01]  /*09d0*/  UMOV UR7, UR5 ;  /* 0x0000000500077c82 */ /* 0x000fe20008000000 */
[----:B------:R-:W-:Y:S06]  /*09e0*/  BAR.SYNC.DEFER_BLOCKING 0x0 ;  /* 0x0000000000007b1d */ /* 0x000fec0000010000 */
[----:B------:R-:W-:Y:S01]  /*09f0*/  DSETP.GEU.AND P1, PT, R4, UR16, PT ;  /* 0x0000001004007e2a */ /* 0x000fe2000bf2e000 */
[----:B------:R-:W-:Y:S01]  /*0a00*/  UMOV UR4, UR10 ;  /* 0x0000000a00047c82 */ /* 0x000fe20008000000 */
[----:B------:R-:W-:-:S12]  /*0a10*/  UMOV UR5, UR11 ;  /* 0x0000000b00057c82 */ /* 0x000fd80008000000 */
[----:B------:R-:W-:Y:S05]  /*0a20*/  @!P1 BRA `(.L_x_4) ;  /* 0xfffffff800749947 */ /* 0x000fea000383ffff */
[----:B------:R-:W-:-:S04]  /*0a30*/  MOV R3, 0x0 ;  /* 0x0000000000037802 */ /* 0x000fc80000000f00 */
[----:B01----:R-:W-:Y:S05]  /*0a40*/  RET.REL.NODEC R2 `(_Z6evolvePdS_S_S_idddd) ;  /* 0xfffffff4026c7950 */ /* 0x003fea0003c3ffff */
        .weak           $__internal_0_$__cuda_sm20_div_rn_f64_full
        .type           $__internal_0_$__cuda_sm20_div_rn_f64_full,@function
        .size           $__internal_0_$__cuda_sm20_div_rn_f64_full,(.L_x_12 - $__internal_0_$__cuda_sm20_div_rn_f64_full)
$__internal_0_$__cuda_sm20_div_rn_f64_full:
[----:B------:R-:W-:Y:S01]  /*0a50*/  IMAD.U32 R16, RZ, RZ, UR13 ;  /* 0x0000000dff107e24 */ /* 0x000fe2000f8e00ff */
[----:B------:R-:W-:Y:S01]  /*0a60*/  ULOP3.LUT UR6, UR13, 0x800fffff, URZ, 0xc0, !UPT ;  /* 0x800fffff0d067892 */ /* 0x000fe2000f8ec0ff */
[----:B------:R-:W-:Y:S01]  /*0a70*/  IMAD.MOV.U32 R13, RZ, RZ, R15 ;  /* 0x000000ffff0d7224 */ /* 0x000fe200078e000f */
[----:B------:R-:W-:Y:S01]  /*0a80*/  MOV R29, 0x1ca00000 ;  /* 0x1ca00000001d7802 */ /* 0x000fe20000000f00 */
[----:B------:R-:W-:Y:S01]  /*0a90*/  IMAD.U32 R19, RZ, RZ, UR13 ;  /* 0x0000000dff137e24 */ /* 0x000fe2000f8e00ff */
[----:B------:R-:W-:Y:S01]  /*0aa0*/  FSETP.GEU.AND P1, PT, |R16|, 1.469367938527859385e-39, PT ;  /* 0x001000001000780b */ /* 0x000fe20003f2e200 */
[----:B------:R-:W-:Y:S01]  /*0ab0*/  ULOP3.LUT UR7, UR6, 0x3ff00000, URZ, 0xfc, !UPT ;  /* 0x3ff0000006077892 */ /* 0x000fe2000f8efcff */
[C---:B------:R-:W-:Y:S01]  /*0ac0*/  FSETP.GEU.AND P3, PT, |R13|.reuse, 1.469367938527859385e-39, PT ;  /* 0x001000000d00780b */ /* 0x040fe20003f6e200 */
[----:B------:R-:W-:Y:S01]  /*0ad0*/  IMAD.U32 R17, RZ, RZ, UR13 ;  /* 0x0000000dff117e24 */ /* 0x000fe2000f8e00ff */
[----:B------:R-:W-:Y:S01]  /*0ae0*/  MOV R16, UR12 ;  /* 0x0000000c00107c02 */ /* 0x000fe20008000f00 */
[----:B------:R-:W-:Y:S01]  /*0af0*/  IMAD.MOV.U32 R17, RZ, RZ, R19 ;  /* 0x000000ffff117224 */ /* 0x000fe200078e0013 */
[----:B------:R-:W-:Y:S01]  /*0b00*/  UMOV UR6, UR12 ;  /* 0x0000000c00067c82 */ /* 0x000fe20008000000 */
[----:B------:R-:W-:Y:S01]  /*0b10*/  IMAD.MOV.U32 R12, RZ, RZ, R14 ;  /* 0x000000ffff0c7224 */ /* 0x000fe200078e000e */
[----:B------:R-:W-:Y:S01]  /*0b20*/  MOV R14, UR6 ;  /* 0x00000006000e7c02 */ /* 0x000fe20008000f00 */
[----:B------:R-:W-:Y:S01]  /*0b30*/  IMAD.U32 R15, RZ, RZ, UR7 ;  /* 0x00000007ff0f7e24 */ /* 0x000fe2000f8e00ff */
[----:B------:R-:W-:Y:S01]  /*0b40*/  LOP3.LUT R28, R13, 0x7ff00000, RZ, 0xc0, !PT ;  /* 0x7ff000000d1c7812 */ /* 0x000fe200078ec0ff */
[----:B------:R-:W-:Y:S01]  /*0b50*/  ULOP3.LUT UR6, UR13, 0x7ff00000, URZ, 0xc0, !UPT ;  /* 0x7ff000000d067892 */ /* 0x000fe2000f8ec0ff */
[----:B------:R-:W-:Y:S01]  /*0b60*/  IMAD.U32 R18, RZ, RZ, UR12 ;  /* 0x0000000cff127e24 */ /* 0x000fe2000f8e00ff */
[----:B------:R-:W-:Y:S01]  /*0b70*/  @!P1 DMUL R14, R16, 8.98846567431157953865e+307 ;  /* 0x7fe00000100e9828 */ /* 0x000fe20000000000 */
[----:B------:R-:W-:Y:S01]  /*0b80*/  IMAD.MOV.U32 R18, RZ, RZ, R12 ;  /* 0x000000ffff127224 */ /* 0x000fe200078e000c */
[----:B------:R-:W-:Y:S01]  /*0b90*/  @!P3 LOP3.LUT R19, R17, 0x7ff00000, RZ, 0xc0, !PT ;  /* 0x7ff000001113b812 */ /* 0x000fe200078ec0ff */
[----:B------:R-:W-:Y:S01]  /*0ba0*/  @!P3 IMAD.MOV.U32 R22, RZ, RZ, RZ ;  /* 0x000000ffff16b224 */ /* 0x000fe200078e00ff */
[C---:B------:R-:W-:Y:S01]  /*0bb0*/  ISETP.GE.U32.AND P2, PT, R28.reuse, UR6, PT ;  /* 0x000000061c007c0c */ /* 0x040fe2000bf46070 */
[----:B------:R-:W-:Y:S01]  /*0bc0*/  BSSY.RECONVERGENT B2, `(.L_x_5) ;  /* 0x000004b000027945 */ /* 0x000fe20003800200 */
[----:B------:R-:W-:Y:S01]  /*0bd0*/  @!P3 ISETP.GE.U32.AND P4, PT, R28, R19, PT ;  /* 0x000000131c00b20c */ /* 0x000fe20003f86070 */
[----:B------:R-:W0:Y:S01]  /*0be0*/  MUFU.RCP64H R21, R15 ;  /* 0x0000000f00157308 */ /* 0x000e220000001800 */
[----:B------:R-:W-:-:S02]  /*0bf0*/  SEL R19, R29, 0x63400000, !P2 ;  /* 0x634000001d137807 */ /* 0x000fc40005000000 */
[----:B------:R-:W-:Y:S02]  /*0c00*/  @!P3 SEL R23, R29, 0x63400000, !P4 ;  /* 0x634000001d17b807 */ /* 0x000fe40006000000 */
[--C-:B------:R-:W-:Y:S02]  /*0c10*/  LOP3.LUT R19, R19, 0x800fffff, R13.reuse, 0xf8, !PT ;  /* 0x800fffff13137812 */ /* 0x100fe400078ef80d */
[----:B------:R-:W-:Y:S02]  /*0c20*/  @!P3 LOP3.LUT R23, R23, 0x80000000, R13, 0xf8, !PT ;  /* 0x800000001717b812 */ /* 0x000fe400078ef80d */
[----:B------:R-:W-:Y:S02]  /*0c30*/  MOV R20, 0x1 ;  /* 0x0000000100147802 */ /* 0x000fe40000000f00 */
[----:B------:R-:W-:-:S06]  /*0c40*/  @!P3 LOP3.LUT R23, R23, 0x100000, RZ, 0xfc, !PT ;  /* 0x001000001717b812 */ /* 0x000fcc00078efcff */
[----:B------:R-:W-:Y:S02]  /*0c50*/  @!P3 DFMA R18, R18, 2, -R22 ;  /* 0x400000001212b82b */ /* 0x000fe40000000816 */
[----:B0-----:R-:W-:-:S08]  /*0c60*/  DFMA R22, R20, -R14, 1 ;  /* 0x3ff000001416742b */ /* 0x001fd0000000080e */
[----:B------:R-:W-:-:S08]  /*0c70*/  DFMA R22, R22, R22, R22 ;  /* 0x000000161616722b */ /* 0x000fd00000000016 */
[----:B------:R-:W-:-:S08]  /*0c80*/  DFMA R22, R20, R22, R20 ;  /* 0x000000161416722b */ /* 0x000fd00000000014 */
[----:B------:R-:W-:-:S08]  /*0c90*/  DFMA R20, R22, -R14, 1 ;  /* 0x3ff000001614742b */ /* 0x000fd0000000080e */
[----:B------:R-:W-:-:S08]  /*0ca0*/  DFMA R20, R22, R20, R22 ;  /* 0x000000141614722b */ /* 0x000fd00000000016 */
[----:B------:R-:W-:-:S08]  /*0cb0*/  DMUL R22, R20, R18 ;  /* 0x0000001214167228 */ /* 0x000fd00000000000 */
[----:B------:R-:W-:-:S08]  /*0cc0*/  DFMA R24, R22, -R14, R18 ;  /* 0x8000000e1618722b */ /* 0x000fd00000000012 */
[----:B------:R-:W-:Y:S01]  /*0cd0*/  DFMA R24, R20, R24, R22 ;  /* 0x000000181418722b */ /* 0x000fe20000000016 */
[----:B------:R-:W-:Y:S01]  /*0ce0*/  IMAD.MOV.U32 R22, RZ, RZ, R28 ;  /* 0x000000ffff167224 */ /* 0x000fe200078e001c */
[----:B------:R-:W-:Y:S01]  /*0cf0*/  @!P3 LOP3.LUT R22, R19, 0x7ff00000, RZ, 0xc0, !PT ;  /* 0x7ff000001316b812 */ /* 0x000fe200078ec0ff */
[----:B------:R-:W-:Y:S01]  /*0d00*/  IMAD.U32 R23, RZ, RZ, UR6 ;  /* 0x00000006ff177e24 */ /* 0x000fe2000f8e00ff */
[----:B------:R-:W-:Y:S02]  /*0d10*/  @!P1 LOP3.LUT R23, R15, 0x7ff00000, RZ, 0xc0, !PT ;  /* 0x7ff000000f179812 */ /* 0x000fe400078ec0ff */
[----:B------:R-:W-:-:S04]  /*0d20*/  IADD3 R20, PT, PT, R22, -0x1, RZ ;  /* 0xffffffff16147810 */ /* 0x000fc80007ffe0ff */
[----:B------:R-:W-:Y:S01]  /*0d30*/  ISETP.GT.U32.AND P1, PT, R20, 0x7feffffe, PT ;  /* 0x7feffffe1400780c */ /* 0x000fe20003f24070 */
[----:B------:R-:W-:-:S05]  /*0d40*/  VIADD R20, R23, 0xffffffff ;  /* 0xffffffff17147836 */ /* 0x000fca0000000000 */
[----:B------:R-:W-:-:S13]  /*0d50*/  ISETP.GT.U32.OR P1, PT, R20, 0x7feffffe, P1 ;  /* 0x7feffffe1400780c */ /* 0x000fda0000f24470 */
[----:B------:R-:W-:Y:S05]  /*0d60*/  @P1 BRA `(.L_x_6) ;  /* 0x00000000006c1947 */ /* 0x000fea0003800000 */
[----:B------:R-:W-:-:S04]  /*0d70*/  LOP3.LUT R13, R17, 0x7ff00000, RZ, 0xc0, !PT ;  /* 0x7ff00000110d7812 */ /* 0x000fc800078ec0ff */
[CC--:B------:R-:W-:Y:S02]  /*0d80*/  VIADDMNMX R12, R28.reuse, -R13.reuse, 0xb9600000, !PT ;  /* 0xb96000001c0c7446 */ /* 0x0c0fe4000780090d */
[----:B------:R-:W-:Y:S02]  /*0d90*/  ISETP.GE.U32.AND P1, PT, R28, R13, PT ;  /* 0x0000000d1c00720c */ /* 0x000fe40003f26070 */
[----:B------:R-:W-:Y:S02]  /*0da0*/  VIMNMX R12, PT, PT, R12, 0x46a00000, PT ;  /* 0x46a000000c0c7848 */ /* 0x000fe40003fe0100 */
[----:B------:R-:W-:-:S05]  /*0db0*/  SEL R29, R29, 0x63400000, !P1 ;  /* 0x634000001d1d7807 */ /* 0x000fca0004800000 */
[----:B------:R-:W-:Y:S02]  /*0dc0*/  IMAD.IADD R22, R12, 0x1, -R29 ;  /* 0x000000010c167824 */ /* 0x000fe400078e0a1d */
[----:B------:R-:W-:-:S03]  /*0dd0*/  IMAD.MOV.U32 R12, RZ, RZ, RZ ;  /* 0x000000ffff0c7224 */ /* 0x000fc600078e00ff */
[----:B------:R-:W-:-:S06]  /*0de0*/  IADD3 R13, PT, PT, R22, 0x7fe00000, RZ ;  /* 0x7fe00000160d7810 */ /* 0x000fcc0007ffe0ff */
[----:B------:R-:W-:-:S10]  /*0df0*/  DMUL R20, R24, R12 ;  /* 0x0000000c18147228 */ /* 0x000fd40000000000 */
[----:B------:R-:W-:-:S13]  /*0e00*/  FSETP.GTU.AND P1, PT, |R21|, 1.469367938527859385e-39, PT ;  /* 0x001000001500780b */ /* 0x000fda0003f2c200 */
[----:B------:R-:W-:Y:S05]  /*0e10*/  @P1 BRA `(.L_x_7) ;  /* 0x0000000000941947 */ /* 0x000fea0003800000 */
[----:B------:R-:W-:Y:S01]  /*0e20*/  DFMA R14, R24, -R14, R18 ;  /* 0x8000000e180e722b */ /* 0x000fe20000000012 */
[----:B------:R-:W-:-:S09]  /*0e30*/  IMAD.MOV.U32 R12, RZ, RZ, RZ ;  /* 0x000000ffff0c7224 */ /* 0x000fd200078e00ff */
[C---:B------:R-:W-:Y:S02]  /*0e40*/  FSETP.NEU.AND P1, PT, R15.reuse, RZ, PT ;  /* 0x000000ff0f00720b */ /* 0x040fe40003f2d000 */
[----:B------:R-:W-:-:S04]  /*0e50*/  LOP3.LUT R17, R15, 0x80000000, R17, 0x48, !PT ;  /* 0x800000000f117812 */ /* 0x000fc800078e4811 */
[----:B------:R-:W-:-:S07]  /*0e60*/  LOP3.LUT R13, R17, R13, RZ, 0xfc, !PT ;  /* 0x0000000d110d7212 */ /* 0x000fce00078efcff */
[----:B------:R-:W-:Y:S05]  /*0e70*/  @!P1 BRA `(.L_x_7) ;  /* 0x00000000007c9947 */ /* 0x000fea0003800000 */
[----:B------:R-:W-:Y:S01]  /*0e80*/  IADD3 R15, PT, PT, -R22, RZ, RZ ;  /* 0x000000ff160f7210 */ /* 0x000fe20007ffe1ff */
[----:B------:R-:W-:Y:S01]  /*0e90*/  IMAD.MOV.U32 R14, RZ, RZ, RZ ;  /* 0x000000ffff0e7224 */ /* 0x000fe200078e00ff */
[----:B------:R-:W-:-:S05]  /*0ea0*/  DMUL.RP R12, R24, R12 ;  /* 0x0000000c180c7228 */ /* 0x000fca0000008000 */
[----:B------:R-:W-:-:S05]  /*0eb0*/  DFMA R14, R20, -R14, R24 ;  /* 0x8000000e140e722b */ /* 0x000fca0000000018 */
[----:B------:R-:W-:Y:S02]  /*0ec0*/  LOP3.LUT R17, R13, R17, RZ, 0x3c, !PT ;  /* 0x000000110d117212 */ /* 0x000fe400078e3cff */
[----:B------:R-:W-:-:S04]  /*0ed0*/  IADD3 R14, PT, PT, -R22, -0x43300000, RZ ;  /* 0xbcd00000160e7810 */ /* 0x000fc80007ffe1ff */
[----:B------:R-:W-:-:S04]  /*0ee0*/  FSETP.NEU.AND P1, PT, |R15|, R14, PT ;  /* 0x0000000e0f00720b */ /* 0x000fc80003f2d200 */
[----:B------:R-:W-:Y:S02]  /*0ef0*/  FSEL R20, R12, R20, !P1 ;  /* 0x000000140c147208 */ /* 0x000fe40004800000 */
[----:B------:R-:W-:Y:S01]  /*0f00*/  FSEL R21, R17, R21, !P1 ;  /* 0x0000001511157208 */ /* 0x000fe20004800000 */
[----:B------:R-:W-:Y:S06]  /*0f10*/  BRA `(.L_x_7) ;  /* 0x0000000000547947 */ /* 0x000fec0003800000 */
.L_x_6:
[----:B------:R-:W-:-:S14]  /*0f20*/  DSETP.NAN.AND P1, PT, R12, R12, PT ;  /* 0x0000000c0c00722a */ /* 0x000fdc0003f28000 */
[----:B------:R-:W-:Y:S05]  /*0f30*/  @P1 BRA `(.L_x_8) ;  /* 0x0000000000441947 */ /* 0x000fea0003800000 */
[----:B------:R-:W-:-:S14]  /*0f40*/  DSETP.NAN.AND P1, PT, R16, R16, PT ;  /* 0x000000101000722a */ /* 0x000fdc0003f28000 */
[----:B------:R-:W-:Y:S05]  /*0f50*/  @P1 BRA `(.L_x_9) ;  /* 0x0000000000301947 */ /* 0x000fea0003800000 */
[----:B------:R-:W-:Y:S01]  /*0f60*/  ISETP.NE.AND P1, PT, R22, R23, PT ;  /* 0x000000171600720c */ /* 0x000fe20003f25270 */
[----:B------:R-:W-:Y:S01]  /*0f70*/  IMAD.MOV.U32 R20, RZ, RZ, 0x0 ;  /* 0x00000000ff147424 */ /* 0x000fe200078e00ff */
[----:B------:R-:W-:-:S11]  /*0f80*/  MOV R21, 0xfff80000 ;  /* 0xfff8000000157802 */ /* 0x000fd60000000f00 */
[----:B------:R-:W-:Y:S05]  /*0f90*/  @!P1 BRA `(.L_x_7) ;  /* 0x0000000000349947 */ /* 0x000fea0003800000 */
[----:B------:R-:W-:Y:S02]  /*0fa0*/  ISETP.NE.AND P1, PT, R22, 0x7ff00000, PT ;  /* 0x7ff000001600780c */ /* 0x000fe40003f25270 */
[----:B------:R-:W-:Y:S02]  /*0fb0*/  LOP3.LUT R21, R13, 0x80000000, R17, 0x48, !PT ;  /* 0x800000000d157812 */ /* 0x000fe400078e4811 */
[----:B------:R-:W-:-:S13]  /*0fc0*/  ISETP.EQ.OR P1, PT, R23, RZ, !P1 ;  /* 0x000000ff1700720c */ /* 0x000fda0004f22670 */
[----:B------:R-:W-:Y:S01]  /*0fd0*/  @P1 LOP3.LUT R12, R21, 0x7ff00000, RZ, 0xfc, !PT ;  /* 0x7ff00000150c1812 */ /* 0x000fe200078efcff */
[----:B------:R-:W-:Y:S02]  /*0fe0*/  @!P1 IMAD.MOV.U32 R20, RZ, RZ, RZ ;  /* 0x000000ffff149224 */ /* 0x000fe400078e00ff */
[----:B------:R-:W-:Y:S01]  /*0ff0*/  @P1 IMAD.MOV.U32 R20, RZ, RZ, RZ ;  /* 0x000000ffff141224 */ /* 0x000fe200078e00ff */
[----:B------:R-:W-:Y:S01]  /*1000*/  @P1 MOV R21, R12 ;  /* 0x0000000c00151202 */ /* 0x000fe20000000f00 */
[----:B------:R-:W-:Y:S06]  /*1010*/  BRA `(.L_x_7) ;  /* 0x0000000000147947 */ /* 0x000fec0003800000 */
.L_x_9:
[----:B------:R-:W-:Y:S01]  /*1020*/  LOP3.LUT R21, R17, 0x80000, RZ, 0xfc, !PT ;  /* 0x0008000011157812 */ /* 0x000fe200078efcff */
[----:B------:R-:W-:Y:S01]  /*1030*/  IMAD.MOV.U32 R20, RZ, RZ, R16 ;  /* 0x000000ffff147224 */ /* 0x000fe200078e0010 */
[----:B------:R-:W-:Y:S06]  /*1040*/  BRA `(.L_x_7) ;  /* 0x0000000000087947 */ /* 0x000fec0003800000 */
.L_x_8:
[----:B------:R-:W-:Y:S01]  /*1050*/  LOP3.LUT R21, R13, 0x80000, RZ, 0xfc, !PT ;  /* 0x000800000d157812 */ /* 0x000fe200078efcff */
[----:B------:R-:W-:-:S07]  /*1060*/  IMAD.MOV.U32 R20, RZ, RZ, R12 ;  /* 0x000000ffff147224 */ /* 0x000fce00078e000c */
.L_x_7:
[----:B------:R-:W-:Y:S05]  /*1070*/  BSYNC.RECONVERGENT B2 ;  /* 0x0000000000027941 */ /* 0x000fea0003800200 */
.L_x_5:
[----:B------:R-:W-:Y:S01]  /*1080*/  MOV R12, R0 ;  /* 0x00000000000c7202 */ /* 0x000fe20000000f00 */
[----:B------:R-:W-:-:S04]  /*1090*/  IMAD.MOV.U32 R13, RZ, RZ, 0x0 ;  /* 0x00000000ff0d7424 */ /* 0x000fc800078e00ff */
[----:B------:R-:W-:Y:S05]  /*10a0*/  RET.REL.NODEC R12 `(_Z6evolvePdS_S_S_idddd) ;  /* 0xffffffec0cd47950 */ /* 0x000fea0003c3ffff */
.L_x_10:
[----:B------:R-:W-:-:S00]  /*10b0*/  BRA `(.L_x_10) ;  /* 0xfffffffc00fc7947 */ /* 0x000fc0000383ffff */
[----:B------:R-:W-:-:S00]  /*10c0*/  NOP ;  /* 0x0000000000007918 */ /* 0x000fc00000000000 */
        /* <DEDUP_REMOVED lines=11> */
.L_x_12:


//--------------------- .nv.shared.reserved.0     --------------------------
	.section	.nv.shared.reserved.0,"aw",@nobits
	.weak		__nv_reservedSMEM_offset_0_alias
	.size		__nv_reservedSMEM_offset_0_alias, 0, 64
	.other		__nv_reservedSMEM_offset_0_alias,@"STO_CUDA_RESERVED_SHARED STV_DEFAULT"
__nv_reservedSMEM_offset_0_alias:
	.zero		0
	.zero		64


//--------------------- .nv.constant0._Z6evolvePdS_S_S_idddd --------------------------
	.section	.nv.constant0._Z6evolvePdS_S_S_idddd,"a",@progbits
	.sectionflags	@""
	.align	4
.nv.constant0._Z6evolvePdS_S_S_idddd:
	.zero		968


//--------------------- SYMBOLS --------------------------

	.type		.nv.reservedSmem.offset0,@object
	.size		.nv.reservedSmem.offset0,0x4
